	.headerflags	@"EF_CUDA_TEXMODE_UNIFIED EF_CUDA_64BIT_ADDRESS EF_CUDA_ACCELERATORS EF_CUDA_SM90 EF_CUDA_VIRTUAL_SM(EF_CUDA_SM90)"
	.elftype	@"ET_EXEC"


//--------------------- .nv.info                  --------------------------
	.section	.nv.info,"",@"SHT_CUDA_INFO"
	.align	4


	//----- nvinfo : EIATTR_REGCOUNT
	.align		4
        /*0000*/ 	.byte	0x04, 0x2f
        /*0002*/ 	.short	(.L_2 - .L_1)
	.align		4
.L_1:
        /*0004*/ 	.word	index@(triton_poi_fused_native_group_norm_relu_19)
        /*0008*/ 	.word	0x00000024


	//----- nvinfo : EIATTR_MIN_STACK_SIZE
	.align		4
.L_2:
        /*000c*/ 	.byte	0x04, 0x12
        /*000e*/ 	.short	(.L_4 - .L_3)
	.align		4
.L_3:
        /*0010*/ 	.word	index@(triton_poi_fused_native_group_norm_relu_19)
        /*0014*/ 	.word	0x00000000


	//----- nvinfo : EIATTR_FRAME_SIZE
	.align		4
.L_4:
        /*0018*/ 	.byte	0x04, 0x11
        /*001a*/ 	.short	(.L_6 - .L_5)
	.align		4
.L_5:
        /*001c*/ 	.word	index@(triton_poi_fused_native_group_norm_relu_19)
        /*0020*/ 	.word	0x00000000


	//----- nvinfo : EIATTR_MIN_STACK_SIZE
	.align		4
.L_6:
        /*0024*/ 	.byte	0x04, 0x12
        /*0026*/ 	.short	(.L_8 - .L_7)
	.align		4
.L_7:
        /*0028*/ 	.word	index@(triton_poi_fused_native_group_norm_relu_19)
        /*002c*/ 	.word	0x00000000
.L_8:


//--------------------- .nv.info.triton_poi_fused_native_group_norm_relu_19 --------------------------
	.section	.nv.info.triton_poi_fused_native_group_norm_relu_19,"",@"SHT_CUDA_INFO"
	.sectionflags	@""
	.align	4


	//----- nvinfo : EIATTR_CUDA_API_VERSION
	.align		4
        /*0000*/ 	.byte	0x04, 0x37
        /*0002*/ 	.short	(.L_10 - .L_9)
.L_9:
        /*0004*/ 	.word	0x0000007c


	//----- nvinfo : EIATTR_KPARAM_INFO
	.align		4
.L_10:
        /*0008*/ 	.byte	0x04, 0x17
        /*000a*/ 	.short	(.L_12 - .L_11)
.L_11:
        /*000c*/ 	.word	0x00000000
        /*0010*/ 	.short	0x0006
        /*0012*/ 	.short	0x0030
        /*0014*/ 	.byte	0x00, 0xf0, 0x11, 0x00


	//----- nvinfo : EIATTR_KPARAM_INFO
	.align		4
.L_12:
        /*0018*/ 	.byte	0x04, 0x17
        /*001a*/ 	.short	(.L_14 - .L_13)
.L_13:
        /*001c*/ 	.word	0x00000000
        /*0020*/ 	.short	0x0005
        /*0022*/ 	.short	0x0028
        /*0024*/ 	.byte	0x00, 0xf4, 0x21, 0x00


	//----- nvinfo : EIATTR_KPARAM_INFO
	.align		4
.L_14:
        /*0028*/ 	.byte	0x04, 0x17
        /*002a*/ 	.short	(.L_16 - .L_15)
.L_15:
        /*002c*/ 	.word	0x00000000
        /*0030*/ 	.short	0x0004
        /*0032*/ 	.short	0x0020
        /*0034*/ 	.byte	0x00, 0xf4, 0x21, 0x00


	//----- nvinfo : EIATTR_KPARAM_INFO
	.align		4
.L_16:
        /*0038*/ 	.byte	0x04, 0x17
        /*003a*/ 	.short	(.L_18 - .L_17)
.L_17:
        /*003c*/ 	.word	0x00000000
        /*0040*/ 	.short	0x0003
        /*0042*/ 	.short	0x0018
        /*0044*/ 	.byte	0x00, 0xf4, 0x21, 0x00


	//----- nvinfo : EIATTR_KPARAM_INFO
	.align		4
.L_18:
        /*0048*/ 	.byte	0x04, 0x17
        /*004a*/ 	.short	(.L_20 - .L_19)
.L_19:
        /*004c*/ 	.word	0x00000000
        /*0050*/ 	.short	0x0002
        /*0052*/ 	.short	0x0010
        /*0054*/ 	.byte	0x00, 0xf4, 0x21, 0x00


	//----- nvinfo : EIATTR_KPARAM_INFO
	.align		4
.L_20:
        /*0058*/ 	.byte	0x04, 0x17
        /*005a*/ 	.short	(.L_22 - .L_21)
.L_21:
        /*005c*/ 	.word	0x00000000
        /*0060*/ 	.short	0x0001
        /*0062*/ 	.short	0x0008
        /*0064*/ 	.byte	0x00, 0xf4, 0x21, 0x00


	//----- nvinfo : EIATTR_KPARAM_INFO
	.align		4
.L_22:
        /*0068*/ 	.byte	0x04, 0x17
        /*006a*/ 	.short	(.L_24 - .L_23)
.L_23:
        /*006c*/ 	.word	0x00000000
        /*0070*/ 	.short	0x0000
        /*0072*/ 	.short	0x0000
        /*0074*/ 	.byte	0x00, 0xf4, 0x21, 0x00


	//----- nvinfo : EIATTR_SPARSE_MMA_MASK
	.align		4
.L_24:
        /*0078*/ 	.byte	0x03, 0x50
        /*007a*/ 	.short	0x0000


	//----- nvinfo : EIATTR_MAXREG_COUNT
	.align		4
        /*007c*/ 	.byte	0x03, 0x1b
        /*007e*/ 	.short	0x00ff


	//----- nvinfo : EIATTR_EXIT_INSTR_OFFSETS
	.align		4
        /*0080*/ 	.byte	0x04, 0x1c
        /*0082*/ 	.short	(.L_26 - .L_25)


	//   ....[0]....
.L_25:
        /*0084*/ 	.word	0x00000a90


	//----- nvinfo : EIATTR_REQNTID
	.align		4
.L_26:
        /*0088*/ 	.byte	0x04, 0x10
        /*008a*/ 	.short	(.L_28 - .L_27)
.L_27:
        /*008c*/ 	.word	0x00000080
        /*0090*/ 	.word	0x00000001
        /*0094*/ 	.word	0x00000001


	//----- nvinfo : EIATTR_CBANK_PARAM_SIZE
	.align		4
.L_28:
        /*0098*/ 	.byte	0x03, 0x19
        /*009a*/ 	.short	0x0034


	//----- nvinfo : EIATTR_PARAM_CBANK
	.align		4
        /*009c*/ 	.byte	0x04, 0x0a
        /*009e*/ 	.short	(.L_30 - .L_29)
	.align		4
.L_29:
        /*00a0*/ 	.word	index@(.nv.constant0.triton_poi_fused_native_group_norm_relu_19)
        /*00a4*/ 	.short	0x0210
        /*00a6*/ 	.short	0x0034


	//----- nvinfo : EIATTR_SW_WAR
	.align		4
.L_30:
        /*00a8*/ 	.byte	0x04, 0x36
        /*00aa*/ 	.short	(.L_32 - .L_31)
.L_31:
        /*00ac*/ 	.word	0x00000008
.L_32:


//--------------------- .nv.callgraph             --------------------------
	.section	.nv.callgraph,"",@"SHT_CUDA_CALLGRAPH"
	.align	4
	.sectionentsize	8
	.align		4
        /*0000*/ 	.word	0x00000000
	.align		4
        /*0004*/ 	.word	0xffffffff
	.align		4
        /*0008*/ 	.word	0x00000000
	.align		4
        /*000c*/ 	.word	0xfffffffe
	.align		4
        /*0010*/ 	.word	0x00000000
	.align		4
        /*0014*/ 	.word	0xfffffffd
	.align		4
        /*0018*/ 	.word	0x00000000
	.align		4
        /*001c*/ 	.word	0xfffffffc


//--------------------- .nv.constant4             --------------------------
	.section	.nv.constant4,"a",@progbits
	.align	8
	.align		8
.nv.constant4:
        /*0000*/ 	.dword	_$_str


//--------------------- .text.triton_poi_fused_native_group_norm_relu_19 --------------------------
	.section	.text.triton_poi_fused_native_group_norm_relu_19,"ax",@progbits
	.align	128
        .global         triton_poi_fused_native_group_norm_relu_19
        .type           triton_poi_fused_native_group_norm_relu_19,@function
        .size           triton_poi_fused_native_group_norm_relu_19,(.L_x_1 - triton_poi_fused_native_group_norm_relu_19)
        .other          triton_poi_fused_native_group_norm_relu_19,@"STO_CUDA_ENTRY STV_DEFAULT"
triton_poi_fused_native_group_norm_relu_19:
.text.triton_poi_fused_native_group_norm_relu_19:
[----:B------:R-:W-:Y:S01]  /*0000*/  LDC R1, c[0x0][0x28] ;  /* 0x00000a00ff017b82 */ /* 0x000fe20000000800 */
[----:B------:R-:W1:Y:S01]  /*0010*/  S2R R0, SR_TID.X ;  /* 0x0000000000007919 */ /* 0x000e620000002100 */
[----:B------:R-:W-:Y:S01]  /*0020*/  ULDC.64 UR4, c[0x0][0x208] ;  /* 0x0000820000047ab9 */ /* 0x000fe20000000a00 */
[----:B------:R-:W2:Y:S01]  /*0030*/  S2R R3, SR_CTAID.X ;  /* 0x0000000000037919 */ /* 0x000ea20000002500 */
[----:B-1----:R-:W-:Y:S01]  /*0040*/  IMAD.SHL.U32 R0, R0, 0x4, RZ ;  /* 0x0000000400007824 */ /* 0x002fe200078e00ff */
[----:B--2---:R-:W-:-:S04]  /*0050*/  SHF.R.S32.HI R25, RZ, 0x15, R3 ;  /* 0x00000015ff197819 */ /* 0x004fc80000011403 */
[----:B------:R-:W-:Y:S02]  /*0060*/  LOP3.LUT R0, R0, 0x1fc, RZ, 0xc0, !PT ;  /* 0x000001fc00007812 */ /* 0x000fe400078ec0ff */
[----:B------:R-:W-:-:S03]  /*0070*/  SGXT R25, R25, 0x1 ;  /* 0x000000011919781a */ /* 0x000fc60000000200 */
[----:B------:R-:W-:-:S04]  /*0080*/  IMAD R0, R3, 0x400, R0 ;  /* 0x0000040003007824 */ /* 0x000fc800078e0200 */
[----:B------:R-:W-:Y:S01]  /*0090*/  VIADD R4, R0, 0x2 ;  /* 0x0000000200047836 */ /* 0x000fe20000000000 */
[----:B------:R-:W-:Y:S02]  /*00a0*/  IADD3 R2, R0, 0x1, RZ ;  /* 0x0000000100027810 */ /* 0x000fe40007ffe0ff */
[C---:B------:R-:W-:Y:S02]  /*00b0*/  LEA.HI R3, R25.reuse, R0, RZ, 0x8 ;  /* 0x0000000019037211 */ /* 0x040fe400078f40ff */
[C---:B------:R-:W-:Y:S02]  /*00c0*/  LEA.HI R5, R25.reuse, R2, RZ, 0x8 ;  /* 0x0000000219057211 */ /* 0x040fe400078f40ff */
[----:B------:R-:W-:Y:S02]  /*00d0*/  LEA.HI R6, R25, R4, RZ, 0x8 ;  /* 0x0000000419067211 */ /* 0x000fe400078f40ff */
[----:B------:R-:W-:Y:S02]  /*00e0*/  LOP3.LUT R3, R3, 0xffffff00, RZ, 0xc0, !PT ;  /* 0xffffff0003037812 */ /* 0x000fe400078ec0ff */
[----:B------:R-:W-:-:S02]  /*00f0*/  LOP3.LUT R5, R5, 0xff00, RZ, 0xc0, !PT ;  /* 0x0000ff0005057812 */ /* 0x000fc400078ec0ff */
[----:B------:R-:W-:Y:S01]  /*0100*/  LOP3.LUT R7, R6, 0xff00, RZ, 0xc0, !PT ;  /* 0x0000ff0006077812 */ /* 0x000fe200078ec0ff */
[----:B------:R-:W-:Y:S01]  /*0110*/  IMAD.IADD R12, R0, 0x1, -R3 ;  /* 0x00000001000c7824 */ /* 0x000fe200078e0a03 */
[----:B------:R-:W-:Y:S02]  /*0120*/  IADD3 R5, R2, -R5, RZ ;  /* 0x8000000502057210 */ /* 0x000fe40007ffe0ff */
[----:B------:R-:W-:Y:S01]  /*0130*/  LEA.HI R18, R25, R0, RZ, 0x10 ;  /* 0x0000000019127211 */ /* 0x000fe200078f80ff */
[----:B------:R-:W-:Y:S01]  /*0140*/  IMAD.IADD R7, R4, 0x1, -R7 ;  /* 0x0000000104077824 */ /* 0x000fe200078e0a07 */
[----:B------:R-:W-:Y:S02]  /*0150*/  PRMT R2, R12, 0x9910, RZ ;  /* 0x000099100c027816 */ /* 0x000fe400000000ff */
[----:B------:R-:W-:Y:S02]  /*0160*/  PRMT R3, R5, 0x9910, RZ ;  /* 0x0000991005037816 */ /* 0x000fe400000000ff */
[----:B------:R-:W-:-:S02]  /*0170*/  PRMT R4, R7, 0x9910, RZ ;  /* 0x0000991007047816 */ /* 0x000fc400000000ff */
[----:B------:R-:W-:Y:S02]  /*0180*/  SHF.R.S32.HI R2, RZ, 0xf, R2 ;  /* 0x0000000fff027819 */ /* 0x000fe40000011402 */
[----:B------:R-:W-:Y:S02]  /*0190*/  SHF.R.S32.HI R3, RZ, 0xf, R3 ;  /* 0x0000000fff037819 */ /* 0x000fe40000011403 */
[----:B------:R-:W-:Y:S02]  /*01a0*/  SHF.R.S32.HI R4, RZ, 0xf, R4 ;  /* 0x0000000fff047819 */ /* 0x000fe40000011404 */
[----:B------:R-:W-:Y:S02]  /*01b0*/  LOP3.LUT R9, R2, 0xffff, RZ, 0xc0, !PT ;  /* 0x0000ffff02097812 */ /* 0x000fe400078ec0ff */
[----:B------:R-:W-:Y:S02]  /*01c0*/  LOP3.LUT R2, R3, 0xffff, RZ, 0xc0, !PT ;  /* 0x0000ffff03027812 */ /* 0x000fe400078ec0ff */
[----:B------:R-:W-:-:S02]  /*01d0*/  LOP3.LUT R8, R4, 0xffff, RZ, 0xc0, !PT ;  /* 0x0000ffff04087812 */ /* 0x000fc400078ec0ff */
[----:B------:R-:W-:Y:S02]  /*01e0*/  LEA.HI R5, R2, R5, RZ, 0x15 ;  /* 0x0000000502057211 */ /* 0x000fe400078fa8ff */
[----:B------:R-:W-:Y:S01]  /*01f0*/  LEA.HI R8, R8, R7, RZ, 0x15 ;  /* 0x0000000708087211 */ /* 0x000fe200078fa8ff */
[----:B------:R-:W1:Y:S01]  /*0200*/  LDC.64 R2, c[0x0][0x218] ;  /* 0x00008600ff027b82 */ /* 0x000e620000000a00 */
[----:B------:R-:W-:Y:S02]  /*0210*/  LEA.HI R4, R9, R12, RZ, 0x15 ;  /* 0x0000000c09047211 */ /* 0x000fe400078fa8ff */
[----:B------:R-:W-:Y:S02]  /*0220*/  PRMT R5, R5, 0x9910, RZ ;  /* 0x0000991005057816 */ /* 0x000fe400000000ff */
[----:B------:R-:W-:Y:S02]  /*0230*/  PRMT R4, R4, 0x9910, RZ ;  /* 0x0000991004047816 */ /* 0x000fe400000000ff */
[----:B------:R-:W-:Y:S01]  /*0240*/  SHF.R.S32.HI R5, RZ, 0x5, R5 ;  /* 0x00000005ff057819 */ /* 0x000fe20000011405 */
[----:B------:R-:W2:Y:S01]  /*0250*/  LDC.64 R6, c[0x0][0x210] ;  /* 0x00008400ff067b82 */ /* 0x000ea20000000a00 */
[----:B------:R-:W-:-:S02]  /*0260*/  SHF.R.S32.HI R4, RZ, 0x5, R4 ;  /* 0x00000005ff047819 */ /* 0x000fc40000011404 */
[----:B------:R-:W-:Y:S02]  /*0270*/  SHF.R.S32.HI R14, RZ, 0x10, R18 ;  /* 0x00000010ff0e7819 */ /* 0x000fe40000011412 */
[----:B------:R-:W-:Y:S02]  /*0280*/  PRMT R29, R4, 0x9910, RZ ;  /* 0x00009910041d7816 */ /* 0x000fe400000000ff */
[----:B------:R-:W-:Y:S02]  /*0290*/  PRMT R24, R5, 0x9910, RZ ;  /* 0x0000991005187816 */ /* 0x000fe400000000ff */
[----:B------:R-:W-:Y:S01]  /*02a0*/  PRMT R8, R8, 0x9910, RZ ;  /* 0x0000991008087816 */ /* 0x000fe200000000ff */
[C---:B------:R-:W-:Y:S01]  /*02b0*/  IMAD R19, R14.reuse, 0x8, R29 ;  /* 0x000000080e137824 */ /* 0x040fe200078e021d */
[----:B------:R-:W-:Y:S02]  /*02c0*/  LEA R27, R14, R24, 0x3 ;  /* 0x000000180e1b7211 */ /* 0x000fe400078e18ff */
[----:B------:R-:W-:Y:S01]  /*02d0*/  SHF.R.S32.HI R8, RZ, 0x5, R8 ;  /* 0x00000005ff087819 */ /* 0x000fe20000011408 */
[----:B-1----:R-:W-:-:S03]  /*02e0*/  IMAD.WIDE R20, R19, 0x4, R2 ;  /* 0x0000000413147825 */ /* 0x002fc600078e0202 */
[----:B------:R-:W-:Y:S01]  /*02f0*/  PRMT R13, R8, 0x9910, RZ ;  /* 0x00009910080d7816 */ /* 0x000fe200000000ff */
[----:B------:R-:W-:Y:S02]  /*0300*/  IMAD.WIDE R22, R27, 0x4, R2 ;  /* 0x000000041b167825 */ /* 0x000fe400078e0202 */
[----:B------:R-:W3:Y:S02]  /*0310*/  LDG.E.EL R21, desc[UR4][R20.64] ;  /* 0x0000000414157981 */ /* 0x000ee4000c2e1900 */
[----:B--2---:R-:W-:Y:S02]  /*0320*/  IMAD.WIDE R6, R0, 0x4, R6 ;  /* 0x0000000400067825 */ /* 0x004fe400078e0206 */
[----:B------:R-:W2:Y:S01]  /*0330*/  LDG.E.EL R16, desc[UR4][R22.64] ;  /* 0x0000000416107981 */ /* 0x000ea2000c2e1900 */
[----:B------:R-:W-:Y:S01]  /*0340*/  IADD3 R26, R0, 0x3, RZ ;  /* 0x00000003001a7810 */ /* 0x000fe20007ffe0ff */
[----:B------:R-:W-:Y:S02]  /*0350*/  IMAD R15, R14, 0x8, R13 ;  /* 0x000000080e0f7824 */ /* 0x000fe400078e020d */
[----:B------:R-:W3:Y:S01]  /*0360*/  LDG.E.128 R8, desc[UR4][R6.64] ;  /* 0x0000000406087981 */ /* 0x000ee2000c1e1d00 */
[----:B------:R-:W-:Y:S01]  /*0370*/  LEA.HI R25, R25, R26, RZ, 0x8 ;  /* 0x0000001a19197211 */ /* 0x000fe200078f40ff */
[----:B------:R-:W-:-:S03]  /*0380*/  IMAD.WIDE R4, R15, 0x4, R2 ;  /* 0x000000040f047825 */ /* 0x000fc600078e0202 */
[----:B------:R-:W-:Y:S02]  /*0390*/  LOP3.LUT R25, R25, 0xff00, RZ, 0xc0, !PT ;  /* 0x0000ff0019197812 */ /* 0x000fe400078ec0ff */
[----:B------:R1:W4:Y:S03]  /*03a0*/  LDG.E.EL R17, desc[UR4][R4.64] ;  /* 0x0000000404117981 */ /* 0x000326000c2e1900 */
[----:B------:R-:W-:-:S05]  /*03b0*/  IMAD.IADD R25, R26, 0x1, -R25 ;  /* 0x000000011a197824 */ /* 0x000fca00078e0a19 */
[----:B------:R-:W-:-:S04]  /*03c0*/  PRMT R26, R25, 0x9910, RZ ;  /* 0x00009910191a7816 */ /* 0x000fc800000000ff */
[----:B------:R-:W-:-:S04]  /*03d0*/  SHF.R.S32.HI R26, RZ, 0xf, R26 ;  /* 0x0000000fff1a7819 */ /* 0x000fc8000001141a */
[----:B------:R-:W-:Y:S02]  /*03e0*/  LOP3.LUT R26, R26, 0xffff, RZ, 0xc0, !PT ;  /* 0x0000ffff1a1a7812 */ /* 0x000fe400078ec0ff */
[----:B-1----:R-:W-:Y:S02]  /*03f0*/  IADD3 R4, R18, 0x200, RZ ;  /* 0x0000020012047810 */ /* 0x002fe40007ffe0ff */
[----:B------:R-:W-:Y:S02]  /*0400*/  LEA.HI R25, R26, R25, RZ, 0x15 ;  /* 0x000000191a197211 */ /* 0x000fe400078fa8ff */
[----:B------:R-:W-:Y:S02]  /*0410*/  SHF.R.S32.HI R4, RZ, 0x10, R4 ;  /* 0x00000010ff047819 */ /* 0x000fe40000011404 */
[----:B------:R-:W-:-:S03]  /*0420*/  PRMT R5, R25, 0x9910, RZ ;  /* 0x0000991019057816 */ /* 0x000fc600000000ff */
[C---:B------:R-:W-:Y:S01]  /*0430*/  IMAD R24, R4.reuse, 0x8, R24 ;  /* 0x0000000804187824 */ /* 0x040fe200078e0218 */
[----:B------:R-:W-:Y:S01]  /*0440*/  SHF.R.S32.HI R5, RZ, 0x5, R5 ;  /* 0x00000005ff057819 */ /* 0x000fe20000011405 */
[C---:B------:R-:W-:Y:S01]  /*0450*/  IMAD R23, R4.reuse, 0x8, R29 ;  /* 0x0000000804177824 */ /* 0x040fe200078e021d */
[----:B------:R-:W-:Y:S01]  /*0460*/  LEA R22, R4, R13, 0x3 ;  /* 0x0000000d04167211 */ /* 0x000fe200078e18ff */
[----:B------:R-:W-:Y:S01]  /*0470*/  IMAD.WIDE R28, R24, 0x4, R2 ;  /* 0x00000004181c7825 */ /* 0x000fe200078e0202 */
[----:B------:R-:W-:-:S04]  /*0480*/  PRMT R25, R5, 0x9910, RZ ;  /* 0x0000991005197816 */ /* 0x000fc800000000ff */
[----:B------:R-:W-:Y:S02]  /*0490*/  LEA R5, R14, R25, 0x3 ;  /* 0x000000190e057211 */ /* 0x000fe400078e18ff */
[----:B------:R1:W5:Y:S02]  /*04a0*/  LDG.E.EL R14, desc[UR4][R28.64] ;  /* 0x000000041c0e7981 */ /* 0x000364000c2e1900 */
[----:B-1----:R-:W-:-:S05]  /*04b0*/  IMAD.WIDE R28, R22, 0x4, R2 ;  /* 0x00000004161c7825 */ /* 0x002fca00078e0202 */
[----:B------:R1:W4:Y:S02]  /*04c0*/  LDG.E.EL R13, desc[UR4][R28.64] ;  /* 0x000000041c0d7981 */ /* 0x000324000c2e1900 */
[----:B-1----:R-:W1:Y:S01]  /*04d0*/  LDC.64 R28, c[0x0][0x220] ;  /* 0x00008800ff1c7b82 */ /* 0x002e620000000a00 */
[----:B------:R-:W-:Y:S02]  /*04e0*/  IMAD R25, R4, 0x8, R25 ;  /* 0x0000000804197824 */ /* 0x000fe400078e0219 */
[----:B------:R-:W-:-:S04]  /*04f0*/  IMAD.WIDE R32, R23, 0x4, R2 ;  /* 0x0000000417207825 */ /* 0x000fc800078e0202 */
[--C-:B------:R-:W-:Y:S01]  /*0500*/  IMAD.WIDE R30, R5, 0x4, R2.reuse ;  /* 0x00000004051e7825 */ /* 0x100fe200078e0202 */
[----:B------:R-:W5:Y:S03]  /*0510*/  LDG.E.EL R20, desc[UR4][R32.64] ;  /* 0x0000000420147981 */ /* 0x000f66000c2e1900 */
[----:B------:R-:W-:Y:S01]  /*0520*/  IMAD.WIDE R2, R25, 0x4, R2 ;  /* 0x0000000419027825 */ /* 0x000fe200078e0202 */
[----:B------:R-:W5:Y:S05]  /*0530*/  LDG.E.EL R18, desc[UR4][R30.64] ;  /* 0x000000041e127981 */ /* 0x000f6a000c2e1900 */
[----:B------:R3:W5:Y:S01]  /*0540*/  LDG.E.EL R2, desc[UR4][R2.64] ;  /* 0x0000000402027981 */ /* 0x000762000c2e1900 */
[----:B-1----:R-:W-:-:S04]  /*0550*/  IMAD.WIDE R26, R27, 0x4, R28 ;  /* 0x000000041b1a7825 */ /* 0x002fc800078e021c */
[----:B------:R-:W-:-:S04]  /*0560*/  IMAD.WIDE R4, R5, 0x4, R28 ;  /* 0x0000000405047825 */ /* 0x000fc800078e021c */
[----:B---3--:R-:W-:Y:S01]  /*0570*/  FADD R3, R8, -R21 ;  /* 0x8000001508037221 */ /* 0x008fe20000000000 */
[----:B--2---:R-:W-:Y:S01]  /*0580*/  FADD R16, R9, -R16 ;  /* 0x8000001009107221 */ /* 0x004fe20000000000 */
[--C-:B------:R-:W-:Y:S01]  /*0590*/  IMAD.WIDE R8, R19, 0x4, R28.reuse ;  /* 0x0000000413087825 */ /* 0x100fe200078e021c */
[----:B------:R-:W2:Y:S04]  /*05a0*/  LDG.E.EL R21, desc[UR4][R26.64] ;  /* 0x000000041a157981 */ /* 0x000ea8000c2e1900 */
[----:B------:R1:W3:Y:S02]  /*05b0*/  LDG.E.EL R19, desc[UR4][R8.64] ;  /* 0x0000000408137981 */ /* 0x0002e4000c2e1900 */
[----:B-1----:R-:W-:-:S05]  /*05c0*/  IMAD.WIDE R8, R15, 0x4, R28 ;  /* 0x000000040f087825 */ /* 0x002fca00078e021c */
[----:B------:R1:W3:Y:S01]  /*05d0*/  LDG.E.EL R15, desc[UR4][R8.64] ;  /* 0x00000004080f7981 */ /* 0x0002e2000c2e1900 */
[----:B------:R-:W-:-:S03]  /*05e0*/  IMAD.WIDE R26, R23, 0x4, R28 ;  /* 0x00000004171a7825 */ /* 0x000fc600078e021c */
[----:B------:R-:W3:Y:S04]  /*05f0*/  LDG.E.EL R23, desc[UR4][R4.64] ;  /* 0x0000000404177981 */ /* 0x000ee8000c2e1900 */
[----:B------:R-:W3:Y:S01]  /*0600*/  LDG.E.EL R27, desc[UR4][R26.64] ;  /* 0x000000041a1b7981 */ /* 0x000ee2000c2e1900 */
[----:B-1----:R-:W-:-:S03]  /*0610*/  IMAD.WIDE R8, R24, 0x4, R28 ;  /* 0x0000000418087825 */ /* 0x002fc600078e021c */
[----:B------:R-:W3:Y:S04]  /*0620*/  LDG.E.128 R4, desc[UR4][R6.64+0x800] ;  /* 0x0008000406047981 */ /* 0x000ee8000c1e1d00 */
[----:B------:R1:W3:Y:S02]  /*0630*/  LDG.E.EL R24, desc[UR4][R8.64] ;  /* 0x0000000408187981 */ /* 0x0002e4000c2e1900 */
[----:B-1----:R-:W-:-:S04]  /*0640*/  IMAD.WIDE R8, R22, 0x4, R28 ;  /* 0x0000000416087825 */ /* 0x002fc800078e021c */
[----:B------:R-:W-:Y:S02]  /*0650*/  IMAD.WIDE R28, R25, 0x4, R28 ;  /* 0x00000004191c7825 */ /* 0x000fe400078e021c */
[----:B------:R1:W3:Y:S04]  /*0660*/  LDG.E.EL R25, desc[UR4][R8.64] ;  /* 0x0000000408197981 */ /* 0x0002e8000c2e1900 */
[----:B0-----:R0:W3:Y:S01]  /*0670*/  LDG.E.EL R26, desc[UR4][R28.64] ;  /* 0x000000041c1a7981 */ /* 0x0010e2000c2e1900 */
[----:B-1----:R-:W1:Y:S08]  /*0680*/  LDC.64 R8, c[0x0][0x228] ;  /* 0x00008a00ff087b82 */ /* 0x002e700000000a00 */
[----:B0-----:R-:W0:Y:S01]  /*0690*/  LDC.64 R28, c[0x0][0x230] ;  /* 0x00008c00ff1c7b82 */ /* 0x001e220000000a00 */
[----:B----4-:R-:W-:Y:S01]  /*06a0*/  FADD R17, R10, -R17 ;  /* 0x800000110a117221 */ /* 0x010fe20000000000 */
[----:B------:R-:W-:Y:S01]  /*06b0*/  HFMA2.MMA R10, -RZ, RZ, 0.625, 0 ;  /* 0x39000000ff0a7435 */ /* 0x000fe200000001ff */
[----:B-----5:R-:W-:Y:S01]  /*06c0*/  FADD R18, R11, -R18 ;  /* 0x800000120b127221 */ /* 0x020fe20000000000 */
[----:B-1----:R-:W-:-:S08]  /*06d0*/  IMAD.WIDE R8, R12, 0x4, R8 ;  /* 0x000000040c087825 */ /* 0x002fd000078e0208 */
[-C--:B--2---:R-:W-:Y:S01]  /*06e0*/  FFMA R21, R21, R10.reuse, 9.9999997473787516356e-06 ;  /* 0x3727c5ac15157423 */ /* 0x084fe2000000000a */
[-C--:B---3--:R-:W-:Y:S01]  /*06f0*/  FFMA R19, R19, R10.reuse, 9.9999997473787516356e-06 ;  /* 0x3727c5ac13137423 */ /* 0x088fe2000000000a */
[-C--:B------:R-:W-:Y:S01]  /*0700*/  FFMA R22, R15, R10.reuse, 9.9999997473787516356e-06 ;  /* 0x3727c5ac0f167423 */ /* 0x080fe2000000000a */
[----:B------:R-:W-:Y:S01]  /*0710*/  FFMA R23, R23, R10, 9.9999997473787516356e-06 ;  /* 0x3727c5ac17177423 */ /* 0x000fe2000000000a */
[----:B------:R-:W-:Y:S01]  /*0720*/  FADD R6, R6, -R13 ;  /* 0x8000000d06067221 */ /* 0x000fe20000000000 */
[----:B0-----:R-:W-:-:S04]  /*0730*/  IMAD.WIDE R12, R12, 0x4, R28 ;  /* 0x000000040c0c7825 */ /* 0x001fc800078e021c */
[----:B------:R-:W-:Y:S01]  /*0740*/  FADD R4, R4, -R20 ;  /* 0x8000001404047221 */ /* 0x000fe20000000000 */
[----:B------:R-:W-:Y:S01]  /*0750*/  FADD R5, R5, -R14 ;  /* 0x8000000e05057221 */ /* 0x000fe20000000000 */
[-C--:B------:R-:W-:Y:S01]  /*0760*/  FFMA R20, R27, R10.reuse, 9.9999997473787516356e-06 ;  /* 0x3727c5ac1b147423 */ /* 0x080fe2000000000a */
[-C--:B------:R-:W-:Y:S01]  /*0770*/  FFMA R24, R24, R10.reuse, 9.9999997473787516356e-06 ;  /* 0x3727c5ac18187423 */ /* 0x080fe2000000000a */
[----:B------:R-:W2:Y:S01]  /*0780*/  LDG.E.EL.128 R12, desc[UR4][R12.64] ;  /* 0x000000040c0c7981 */ /* 0x000ea2000c2e1d00 */
[-C--:B------:R-:W-:Y:S01]  /*0790*/  FFMA R25, R25, R10.reuse, 9.9999997473787516356e-06 ;  /* 0x3727c5ac19197423 */ /* 0x080fe2000000000a */
[----:B------:R-:W-:Y:S02]  /*07a0*/  FFMA R26, R26, R10, 9.9999997473787516356e-06 ;  /* 0x3727c5ac1a1a7423 */ /* 0x000fe4000000000a */
[----:B------:R-:W2:Y:S01]  /*07b0*/  LDG.E.EL.128 R8, desc[UR4][R8.64] ;  /* 0x0000000408087981 */ /* 0x000ea2000c2e1d00 */
[----:B------:R-:W0:Y:S01]  /*07c0*/  MUFU.RSQ R28, R19 ;  /* 0x00000013001c7308 */ /* 0x000e220000001400 */
[----:B------:R-:W-:-:S07]  /*07d0*/  FADD R7, R7, -R2 ;  /* 0x8000000207077221 */ /* 0x000fce0000000000 */
[----:B------:R-:W-:Y:S08]  /*07e0*/  MUFU.RSQ R27, R20 ;  /* 0x00000014001b7308 */ /* 0x000ff00000001400 */
[----:B------:R-:W1:Y:S01]  /*07f0*/  MUFU.RSQ R21, R21 ;  /* 0x0000001500157308 */ /* 0x000e620000001400 */
[----:B0-----:R-:W-:Y:S02]  /*0800*/  FMUL R29, R28, R3 ;  /* 0x000000031c1d7220 */ /* 0x001fe40000400000 */
[----:B------:R-:W0:Y:S05]  /*0810*/  LDC.64 R2, c[0x0][0x238] ;  /* 0x00008e00ff027b82 */ /* 0x000e2a0000000a00 */
[----:B------:R-:W3:Y:S08]  /*0820*/  MUFU.RSQ R22, R22 ;  /* 0x0000001600167308 */ /* 0x000ef00000001400 */
[----:B------:R-:W4:Y:S08]  /*0830*/  MUFU.RSQ R23, R23 ;  /* 0x0000001700177308 */ /* 0x000f300000001400 */
[----:B------:R-:W5:Y:S08]  /*0840*/  MUFU.RSQ R24, R24 ;  /* 0x0000001800187308 */ /* 0x000f700000001400 */
[----:B------:R-:W5:Y:S08]  /*0850*/  MUFU.RSQ R25, R25 ;  /* 0x0000001900197308 */ /* 0x000f700000001400 */
[----:B------:R-:W0:Y:S01]  /*0860*/  MUFU.RSQ R26, R26 ;  /* 0x0000001a001a7308 */ /* 0x000e220000001400 */
[----:B-1----:R-:W-:Y:S01]  /*0870*/  FMUL R16, R21, R16 ;  /* 0x0000001015107220 */ /* 0x002fe20000400000 */
[----:B---3--:R-:W-:Y:S01]  /*0880*/  FMUL R17, R22, R17 ;  /* 0x0000001116117220 */ /* 0x008fe20000400000 */
[----:B----4-:R-:W-:Y:S01]  /*0890*/  FMUL R18, R23, R18 ;  /* 0x0000001217127220 */ /* 0x010fe20000400000 */
[----:B------:R-:W-:Y:S01]  /*08a0*/  FMUL R27, R27, R4 ;  /* 0x000000041b1b7220 */ /* 0x000fe20000400000 */
[----:B-----5:R-:W-:Y:S01]  /*08b0*/  FMUL R20, R24, R5 ;  /* 0x0000000518147220 */ /* 0x020fe20000400000 */
[----:B------:R-:W-:Y:S01]  /*08c0*/  FMUL R5, R25, R6 ;  /* 0x0000000619057220 */ /* 0x000fe20000400000 */
[----:B0-----:R-:W-:Y:S01]  /*08d0*/  FMUL R4, R26, R7 ;  /* 0x000000071a047220 */ /* 0x001fe20000400000 */
[----:B------:R-:W-:-:S04]  /*08e0*/  IMAD.WIDE R2, R0, 0x4, R2 ;  /* 0x0000000400027825 */ /* 0x000fc800078e0202 */
[----:B--2---:R-:W-:Y:S01]  /*08f0*/  FFMA R29, R8, R29, R12 ;  /* 0x0000001d081d7223 */ /* 0x004fe2000000000c */
[----:B------:R-:W-:Y:S01]  /*0900*/  FFMA R16, R9, R16, R13 ;  /* 0x0000001009107223 */ /* 0x000fe2000000000d */
[----:B------:R-:W-:Y:S01]  /*0910*/  FFMA R17, R10, R17, R14 ;  /* 0x000000110a117223 */ /* 0x000fe2000000000e */
[----:B------:R-:W-:Y:S01]  /*0920*/  FFMA R18, R11, R18, R15 ;  /* 0x000000120b127223 */ /* 0x000fe2000000000f */
[----:B------:R-:W-:Y:S01]  /*0930*/  FFMA R8, R8, R27, R12 ;  /* 0x0000001b08087223 */ /* 0x000fe2000000000c */
[----:B------:R-:W-:Y:S01]  /*0940*/  FFMA R9, R9, R20, R13 ;  /* 0x0000001409097223 */ /* 0x000fe2000000000d */
[----:B------:R-:W-:Y:S01]  /*0950*/  FFMA R10, R10, R5, R14 ;  /* 0x000000050a0a7223 */ /* 0x000fe2000000000e */
[----:B------:R-:W-:Y:S01]  /*0960*/  FFMA R11, R11, R4, R15 ;  /* 0x000000040b0b7223 */ /* 0x000fe2000000000f */
[----:B------:R-:W-:Y:S02]  /*0970*/  FSETP.GEU.AND P6, PT, R29, RZ, PT ;  /* 0x000000ff1d00720b */ /* 0x000fe40003fce000 */
[----:B------:R-:W-:-:S02]  /*0980*/  FSETP.GEU.AND P0, PT, R8, RZ, PT ;  /* 0x000000ff0800720b */ /* 0x000fc40003f0e000 */
[----:B------:R-:W-:Y:S02]  /*0990*/  SEL R4, R29, RZ, P6 ;  /* 0x000000ff1d047207 */ /* 0x000fe40003000000 */
[----:B------:R-:W-:Y:S02]  /*09a0*/  FSETP.GEU.AND P1, PT, R18, RZ, PT ;  /* 0x000000ff1200720b */ /* 0x000fe40003f2e000 */
[----:B------:R-:W-:Y:S02]  /*09b0*/  FSETP.GEU.AND P2, PT, R17, RZ, PT ;  /* 0x000000ff1100720b */ /* 0x000fe40003f4e000 */
[----:B------:R-:W-:Y:S02]  /*09c0*/  FSETP.GEU.AND P3, PT, R16, RZ, PT ;  /* 0x000000ff1000720b */ /* 0x000fe40003f6e000 */
[----:B------:R-:W-:Y:S02]  /*09d0*/  FSETP.GEU.AND P4, PT, R10, RZ, PT ;  /* 0x000000ff0a00720b */ /* 0x000fe40003f8e000 */
[----:B------:R-:W-:-:S02]  /*09e0*/  FSETP.GEU.AND P5, PT, R9, RZ, PT ;  /* 0x000000ff0900720b */ /* 0x000fc40003fae000 */
[----:B------:R-:W-:Y:S02]  /*09f0*/  FSETP.GEU.AND P6, PT, R11, RZ, PT ;  /* 0x000000ff0b00720b */ /* 0x000fe40003fce000 */
[----:B------:R-:W-:Y:S02]  /*0a00*/  SEL R8, R8, RZ, P0 ;  /* 0x000000ff08087207 */ /* 0x000fe40000000000 */
[----:B------:R-:W-:Y:S02]  /*0a10*/  SEL R7, R18, RZ, P1 ;  /* 0x000000ff12077207 */ /* 0x000fe40000800000 */
[----:B------:R-:W-:Y:S02]  /*0a20*/  SEL R6, R17, RZ, P2 ;  /* 0x000000ff11067207 */ /* 0x000fe40001000000 */
[----:B------:R-:W-:Y:S02]  /*0a30*/  SEL R5, R16, RZ, P3 ;  /* 0x000000ff10057207 */ /* 0x000fe40001800000 */
[----:B------:R-:W-:-:S02]  /*0a40*/  SEL R10, R10, RZ, P4 ;  /* 0x000000ff0a0a7207 */ /* 0x000fc40002000000 */
[----:B------:R-:W-:Y:S02]  /*0a50*/  SEL R9, R9, RZ, P5 ;  /* 0x000000ff09097207 */ /* 0x000fe40002800000 */
[----:B------:R-:W-:Y:S01]  /*0a60*/  SEL R11, R11, RZ, P6 ;  /* 0x000000ff0b0b7207 */ /* 0x000fe20003000000 */
[----:B------:R-:W-:Y:S04]  /*0a70*/  STG.E.128 desc[UR4][R2.64], R4 ;  /* 0x0000000402007986 */ /* 0x000fe8000c101d04 */
[----:B------:R-:W-:Y:S01]  /*0a80*/  STG.E.128 desc[UR4][R2.64+0x800], R8 ;  /* 0x0008000802007986 */ /* 0x000fe2000c101d04 */
[----:B------:R-:W-:Y:S05]  /*0a90*/  EXIT ;  /* 0x000000000000794d */ /* 0x000fea0003800000 */
.L_x_0:
[----:B------:R-:W-:-:S00]  /*0aa0*/  BRA `(.L_x_0) ;  /* 0xfffffffc00fc7947 */ /* 0x000fc0000383ffff */
[----:B------:R-:W-:-:S00]  /*0ab0*/  NOP ;  /* 0x0000000000007918 */ /* 0x000fc00000000000 */
        /* <DEDUP_REMOVED lines=12> */
.L_x_1:


//--------------------- .nv.global.init           --------------------------
	.section	.nv.global.init,"aw",@progbits
.nv.global.init:
	.type		_$_str,@object
	.size		_$_str,(.L_0 - _$_str)
_$_str:
        /*0000*/ 	.byte	0x5f, 0x5f, 0x43, 0x55, 0x44, 0x41, 0x5f, 0x46, 0x54, 0x5a, 0x00
.L_0:


//--------------------- .nv.constant0.triton_poi_fused_native_group_norm_relu_19 --------------------------
	.section	.nv.constant0.triton_poi_fused_native_group_norm_relu_19,"a",@progbits
	.sectionflags	@""
	.align	4
.nv.constant0.triton_poi_fused_native_group_norm_relu_19:
	.zero		580
